//
// Generated by NVIDIA NVVM Compiler
//
// Compiler Build ID: CL-36424714
// Cuda compilation tools, release 13.0, V13.0.88
// Based on NVVM 20.0.0
//

.version 9.0
.target sm_100
.address_size 64

	// .globl	_Z15G3_count_kernelP4NodeiiiPiS1_

.visible .entry _Z15G3_count_kernelP4NodeiiiPiS1_(
	.param .u64 .ptr .align 1 _Z15G3_count_kernelP4NodeiiiPiS1__param_0,
	.param .u32 _Z15G3_count_kernelP4NodeiiiPiS1__param_1,
	.param .u32 _Z15G3_count_kernelP4NodeiiiPiS1__param_2,
	.param .u32 _Z15G3_count_kernelP4NodeiiiPiS1__param_3,
	.param .u64 .ptr .align 1 _Z15G3_count_kernelP4NodeiiiPiS1__param_4,
	.param .u64 .ptr .align 1 _Z15G3_count_kernelP4NodeiiiPiS1__param_5
)
{
	.reg .pred 	%p<129>;
	.reg .b32 	%r<116>;
	.reg .b64 	%rd<44>;

	ld.param.u64 	%rd43, [_Z15G3_count_kernelP4NodeiiiPiS1__param_0];
	ld.param.u32 	%r34, [_Z15G3_count_kernelP4NodeiiiPiS1__param_2];
	ld.param.u32 	%r33, [_Z15G3_count_kernelP4NodeiiiPiS1__param_3];
	ld.param.u64 	%rd20, [_Z15G3_count_kernelP4NodeiiiPiS1__param_4];
	ld.param.u64 	%rd21, [_Z15G3_count_kernelP4NodeiiiPiS1__param_5];
	mov.u32 	%r35, %ctaid.x;
	mov.u32 	%r36, %ntid.x;
	mov.u32 	%r37, %tid.x;
	mad.lo.s32 	%r1, %r35, %r36, %r37;
	setp.ge.s32 	%p7, %r1, %r34;
	@%p7 bra 	$L__BB0_61;
	cvta.to.global.u64 	%rd22, %rd21;
	mul.lo.s32 	%r39, %r1, 3;
	mul.wide.s32 	%rd23, %r39, 4;
	add.s64 	%rd24, %rd22, %rd23;
	ld.global.u32 	%r2, [%rd24];
	ld.global.u32 	%r3, [%rd24+4];
	ld.global.u32 	%r4, [%rd24+8];
	setp.eq.s64 	%p9, %rd43, 0;
	mov.b32 	%r105, 0;
	mov.pred 	%p8, 0;
	mov.pred 	%p123, %p8;
	@%p9 bra 	$L__BB0_9;
	mov.u64 	%rd38, %rd43;
$L__BB0_3:
	ld.u32 	%r40, [%rd38];
	setp.ne.s32 	%p10, %r40, %r2;
	@%p10 bra 	$L__BB0_6;
	ld.u32 	%r5, [%rd38+16];
	setp.lt.s32 	%p14, %r5, 1;
	mov.pred 	%p123, %p8;
	@%p14 bra 	$L__BB0_9;
	ld.u64 	%rd2, [%rd38+8];
	mov.b32 	%r104, 0;
	bra.uni 	$L__BB0_8;
$L__BB0_6:
	ld.u64 	%rd38, [%rd38+24];
	setp.eq.s64 	%p12, %rd38, 0;
	mov.pred 	%p123, %p8;
	@%p12 bra 	$L__BB0_9;
	bra.uni 	$L__BB0_3;
$L__BB0_7:
	add.s32 	%r104, %r104, 1;
	setp.ge.s32 	%p18, %r104, %r5;
	mov.b32 	%r105, 0;
	mov.pred 	%p123, %p8;
	@%p18 bra 	$L__BB0_9;
$L__BB0_8:
	mul.wide.u32 	%rd25, %r104, 4;
	add.s64 	%rd26, %rd2, %rd25;
	ld.u32 	%r45, [%rd26];
	setp.ne.s32 	%p16, %r45, %r3;
	mov.b32 	%r105, 1;
	mov.pred 	%p123, -1;
	@%p16 bra 	$L__BB0_7;
$L__BB0_9:
	setp.eq.s64 	%p20, %rd43, 0;
	mov.b32 	%r107, 0;
	mov.pred 	%p19, 0;
	mov.pred 	%p124, %p19;
	@%p20 bra 	$L__BB0_17;
	mov.u64 	%rd39, %rd43;
$L__BB0_11:
	ld.u32 	%r48, [%rd39];
	setp.ne.s32 	%p21, %r48, %r2;
	@%p21 bra 	$L__BB0_14;
	ld.u32 	%r9, [%rd39+16];
	setp.lt.s32 	%p25, %r9, 1;
	mov.pred 	%p124, %p19;
	@%p25 bra 	$L__BB0_17;
	ld.u64 	%rd5, [%rd39+8];
	mov.b32 	%r106, 0;
	bra.uni 	$L__BB0_16;
$L__BB0_14:
	ld.u64 	%rd39, [%rd39+24];
	setp.eq.s64 	%p23, %rd39, 0;
	mov.pred 	%p124, %p19;
	@%p23 bra 	$L__BB0_17;
	bra.uni 	$L__BB0_11;
$L__BB0_15:
	add.s32 	%r106, %r106, 1;
	setp.ge.s32 	%p29, %r106, %r9;
	mov.b32 	%r107, 0;
	mov.pred 	%p124, %p19;
	@%p29 bra 	$L__BB0_17;
$L__BB0_16:
	mul.wide.u32 	%rd27, %r106, 4;
	add.s64 	%rd28, %rd5, %rd27;
	ld.u32 	%r53, [%rd28];
	setp.ne.s32 	%p27, %r53, %r4;
	mov.b32 	%r107, 1;
	mov.pred 	%p124, -1;
	@%p27 bra 	$L__BB0_15;
$L__BB0_17:
	setp.eq.s64 	%p31, %rd43, 0;
	mov.b32 	%r109, 0;
	mov.pred 	%p30, 0;
	mov.pred 	%p125, %p30;
	@%p31 bra 	$L__BB0_25;
	mov.u64 	%rd40, %rd43;
$L__BB0_19:
	ld.u32 	%r56, [%rd40];
	setp.ne.s32 	%p32, %r56, %r3;
	@%p32 bra 	$L__BB0_22;
	ld.u32 	%r13, [%rd40+16];
	setp.lt.s32 	%p36, %r13, 1;
	mov.pred 	%p125, %p30;
	@%p36 bra 	$L__BB0_25;
	ld.u64 	%rd8, [%rd40+8];
	mov.b32 	%r108, 0;
	bra.uni 	$L__BB0_24;
$L__BB0_22:
	ld.u64 	%rd40, [%rd40+24];
	setp.eq.s64 	%p34, %rd40, 0;
	mov.pred 	%p125, %p30;
	@%p34 bra 	$L__BB0_25;
	bra.uni 	$L__BB0_19;
$L__BB0_23:
	add.s32 	%r108, %r108, 1;
	setp.ge.s32 	%p40, %r108, %r13;
	mov.b32 	%r109, 0;
	mov.pred 	%p125, %p30;
	@%p40 bra 	$L__BB0_25;
$L__BB0_24:
	mul.wide.u32 	%rd29, %r108, 4;
	add.s64 	%rd30, %rd8, %rd29;
	ld.u32 	%r61, [%rd30];
	setp.ne.s32 	%p38, %r61, %r4;
	mov.b32 	%r109, 1;
	mov.pred 	%p125, -1;
	@%p38 bra 	$L__BB0_23;
$L__BB0_25:
	setp.eq.s64 	%p42, %rd43, 0;
	mov.b32 	%r111, 0;
	mov.pred 	%p41, 0;
	mov.pred 	%p126, %p41;
	@%p42 bra 	$L__BB0_33;
	mov.u64 	%rd41, %rd43;
$L__BB0_27:
	ld.u32 	%r64, [%rd41];
	setp.ne.s32 	%p43, %r64, %r2;
	@%p43 bra 	$L__BB0_30;
	ld.u32 	%r17, [%rd41+16];
	setp.lt.s32 	%p47, %r17, 1;
	mov.pred 	%p126, %p41;
	@%p47 bra 	$L__BB0_33;
	ld.u64 	%rd11, [%rd41+8];
	mov.b32 	%r110, 0;
	bra.uni 	$L__BB0_32;
$L__BB0_30:
	ld.u64 	%rd41, [%rd41+24];
	setp.eq.s64 	%p45, %rd41, 0;
	mov.pred 	%p126, %p41;
	@%p45 bra 	$L__BB0_33;
	bra.uni 	$L__BB0_27;
$L__BB0_31:
	add.s32 	%r110, %r110, 1;
	setp.ge.s32 	%p51, %r110, %r17;
	mov.b32 	%r111, 0;
	mov.pred 	%p126, %p41;
	@%p51 bra 	$L__BB0_33;
$L__BB0_32:
	mul.wide.u32 	%rd31, %r110, 4;
	add.s64 	%rd32, %rd11, %rd31;
	ld.u32 	%r69, [%rd32];
	setp.ne.s32 	%p49, %r69, %r33;
	mov.b32 	%r111, 1;
	mov.pred 	%p126, -1;
	@%p49 bra 	$L__BB0_31;
$L__BB0_33:
	setp.eq.s64 	%p53, %rd43, 0;
	mov.b32 	%r113, 0;
	mov.pred 	%p52, 0;
	mov.pred 	%p127, %p52;
	@%p53 bra 	$L__BB0_41;
	mov.u64 	%rd42, %rd43;
$L__BB0_35:
	ld.u32 	%r72, [%rd42];
	setp.ne.s32 	%p54, %r72, %r3;
	@%p54 bra 	$L__BB0_38;
	ld.u32 	%r21, [%rd42+16];
	setp.lt.s32 	%p58, %r21, 1;
	mov.pred 	%p127, %p52;
	@%p58 bra 	$L__BB0_41;
	ld.u64 	%rd14, [%rd42+8];
	mov.b32 	%r112, 0;
	bra.uni 	$L__BB0_40;
$L__BB0_38:
	ld.u64 	%rd42, [%rd42+24];
	setp.eq.s64 	%p56, %rd42, 0;
	mov.pred 	%p127, %p52;
	@%p56 bra 	$L__BB0_41;
	bra.uni 	$L__BB0_35;
$L__BB0_39:
	add.s32 	%r112, %r112, 1;
	setp.ge.s32 	%p62, %r112, %r21;
	mov.b32 	%r113, 0;
	mov.pred 	%p127, %p52;
	@%p62 bra 	$L__BB0_41;
$L__BB0_40:
	mul.wide.u32 	%rd33, %r112, 4;
	add.s64 	%rd34, %rd14, %rd33;
	ld.u32 	%r77, [%rd34];
	setp.ne.s32 	%p60, %r77, %r33;
	mov.b32 	%r113, 1;
	mov.pred 	%p127, -1;
	@%p60 bra 	$L__BB0_39;
$L__BB0_41:
	setp.eq.s64 	%p64, %rd43, 0;
	mov.b32 	%r115, 0;
	mov.pred 	%p63, 0;
	mov.pred 	%p128, %p63;
	@%p64 bra 	$L__BB0_48;
$L__BB0_42:
	ld.u32 	%r80, [%rd43];
	setp.ne.s32 	%p65, %r80, %r4;
	@%p65 bra 	$L__BB0_45;
	ld.u32 	%r25, [%rd43+16];
	setp.lt.s32 	%p69, %r25, 1;
	mov.pred 	%p128, %p63;
	@%p69 bra 	$L__BB0_48;
	ld.u64 	%rd17, [%rd43+8];
	mov.b32 	%r114, 0;
	bra.uni 	$L__BB0_47;
$L__BB0_45:
	ld.u64 	%rd43, [%rd43+24];
	setp.eq.s64 	%p67, %rd43, 0;
	mov.pred 	%p128, %p63;
	@%p67 bra 	$L__BB0_48;
	bra.uni 	$L__BB0_42;
$L__BB0_46:
	add.s32 	%r114, %r114, 1;
	setp.ge.s32 	%p73, %r114, %r25;
	mov.b32 	%r115, 0;
	mov.pred 	%p128, %p63;
	@%p73 bra 	$L__BB0_48;
$L__BB0_47:
	mul.wide.u32 	%rd35, %r114, 4;
	add.s64 	%rd36, %rd17, %rd35;
	ld.u32 	%r85, [%rd36];
	setp.ne.s32 	%p71, %r85, %r33;
	mov.b32 	%r115, 1;
	mov.pred 	%p128, -1;
	@%p71 bra 	$L__BB0_46;
$L__BB0_48:
	or.b32  	%r29, %r111, %r107;
	or.b32  	%r87, %r113, %r29;
	setp.eq.s32 	%p74, %r87, 0;
	and.pred  	%p75, %p125, %p74;
	and.pred  	%p76, %p123, %p75;
	and.pred  	%p77, %p76, %p128;
	@%p77 bra 	$L__BB0_60;
	or.b32  	%r88, %r29, %r109;
	setp.eq.s32 	%p78, %r88, 0;
	and.pred  	%p79, %p78, %p127;
	and.pred  	%p80, %p123, %p79;
	and.pred  	%p81, %p80, %p128;
	@%p81 bra 	$L__BB0_60;
	or.b32  	%r30, %r111, %r105;
	or.b32  	%r89, %r115, %r30;
	setp.eq.s32 	%p82, %r89, 0;
	and.pred  	%p83, %p124, %p82;
	and.pred  	%p84, %p125, %p83;
	and.pred  	%p85, %p127, %p84;
	@%p85 bra 	$L__BB0_60;
	or.b32  	%r90, %r30, %r109;
	setp.eq.s32 	%p86, %r90, 0;
	and.pred  	%p87, %p86, %p128;
	and.pred  	%p88, %p124, %p87;
	and.pred  	%p89, %p127, %p88;
	@%p89 bra 	$L__BB0_60;
	or.b32  	%r31, %r107, %r105;
	or.b32  	%r91, %r115, %r31;
	setp.eq.s32 	%p90, %r91, 0;
	and.pred  	%p91, %p126, %p90;
	and.pred  	%p92, %p127, %p91;
	and.pred  	%p93, %p125, %p92;
	@%p93 bra 	$L__BB0_60;
	or.b32  	%r92, %r113, %r31;
	setp.eq.s32 	%p94, %r92, 0;
	and.pred  	%p95, %p94, %p128;
	and.pred  	%p96, %p126, %p95;
	and.pred  	%p97, %p125, %p96;
	@%p97 bra 	$L__BB0_60;
	or.b32  	%r32, %r113, %r109;
	or.b32  	%r93, %r32, %r111;
	setp.eq.s32 	%p98, %r93, 0;
	and.pred  	%p99, %p124, %p98;
	and.pred  	%p100, %p123, %p99;
	and.pred  	%p101, %p100, %p128;
	@%p101 bra 	$L__BB0_60;
	or.b32  	%r94, %r32, %r107;
	setp.eq.s32 	%p102, %r94, 0;
	and.pred  	%p103, %p126, %p102;
	and.pred  	%p104, %p123, %p103;
	and.pred  	%p105, %p104, %p128;
	@%p105 bra 	$L__BB0_60;
	or.b32  	%r95, %r113, %r105;
	or.b32  	%r96, %r95, %r115;
	setp.eq.s32 	%p106, %r96, 0;
	and.pred  	%p107, %p124, %p106;
	and.pred  	%p108, %p125, %p107;
	and.pred  	%p109, %p126, %p108;
	@%p109 bra 	$L__BB0_60;
	or.b32  	%r97, %r109, %r105;
	or.b32  	%r98, %r97, %r115;
	setp.eq.s32 	%p110, %r98, 0;
	and.pred  	%p111, %p126, %p110;
	and.pred  	%p112, %p127, %p111;
	and.pred  	%p113, %p124, %p112;
	@%p113 bra 	$L__BB0_60;
	or.b32  	%r99, %r111, %r109;
	or.b32  	%r100, %r99, %r115;
	setp.eq.s32 	%p114, %r100, 0;
	and.pred  	%p115, %p123, %p114;
	and.pred  	%p116, %p124, %p115;
	and.pred  	%p117, %p127, %p116;
	@%p117 bra 	$L__BB0_60;
	or.b32  	%r101, %r113, %r107;
	or.b32  	%r102, %r101, %r115;
	setp.eq.s32 	%p118, %r102, 0;
	and.pred  	%p119, %p123, %p118;
	and.pred  	%p120, %p125, %p119;
	and.pred  	%p121, %p126, %p120;
	not.pred 	%p122, %p121;
	@%p122 bra 	$L__BB0_61;
$L__BB0_60:
	cvta.to.global.u64 	%rd37, %rd20;
	atom.global.add.u32 	%r103, [%rd37], 1;
$L__BB0_61:
	ret;

}


// ===== COMPILED SASS (sm_100) =====

	.target	sm_100

	.elftype	@"ET_EXEC"


//--------------------- .note.nv.tkinfo           --------------------------
	.section	.note.nv.tkinfo,"",@"SHT_NOTE"
	.sectionflags	@"SHF_NOTE_NV_TKINFO"
	.tkinfo
        /*0018*/ 	.word	0x00000002
        /*0030*/ 	.string	""
        /*0030*/ 	.string	"ptxas"
        /*0030*/ 	.string	"Cuda compilation tools, release 13.0, V13.0.88"
        /*0030*/ 	.string	"Build cuda_13.0.r13.0/compiler.36424714_0"
        /*0030*/ 	.string	"-arch sm_100 -m 64 "



//--------------------- .note.nv.cuinfo           --------------------------
	.section	.note.nv.cuinfo,"",@"SHT_NOTE"
	.sectionflags	@"SHF_NOTE_NV_CUINFO"
        /*0018*/ 	.short	0x0002
        /*001a*/ 	.short	0x0064
        /*001c*/ 	.short	0x0082
	.zero		2


//--------------------- .nv.info                  --------------------------
	.section	.nv.info,"",@"SHT_CUDA_INFO"
	.align	4


	//----- nvinfo : EIATTR_REGCOUNT
	.align		4
        /*0000*/ 	.byte	0x04, 0x2f
        /*0002*/ 	.short	(.L_1 - .L_0)
	.align		4
.L_0:
        /*0004*/ 	.word	index@(_Z15G3_count_kernelP4NodeiiiPiS1_)
        /*0008*/ 	.word	0x00000012


	//----- nvinfo : EIATTR_FRAME_SIZE
	.align		4
.L_1:
        /*000c*/ 	.byte	0x04, 0x11
        /*000e*/ 	.short	(.L_3 - .L_2)
	.align		4
.L_2:
        /*0010*/ 	.word	index@(_Z15G3_count_kernelP4NodeiiiPiS1_)
        /*0014*/ 	.word	0x00000000


	//----- nvinfo : EIATTR_MIN_STACK_SIZE
	.align		4
.L_3:
        /*0018*/ 	.byte	0x04, 0x12
        /*001a*/ 	.short	(.L_5 - .L_4)
	.align		4
.L_4:
        /*001c*/ 	.word	index@(_Z15G3_count_kernelP4NodeiiiPiS1_)
        /*0020*/ 	.word	0x00000000
.L_5:


//--------------------- .nv.compat                --------------------------
	.section	.nv.compat,"",@"SHT_CUDA_COMPAT_INFO"
	.align	4
        /*0000*/ 	.byte	0x02, 0x09, 0x00, 0x00, 0x02, 0x02, 0x01, 0x00, 0x02, 0x05, 0x05, 0x00, 0x03, 0x07, 0x01, 0x01
        /*0010*/ 	.byte	0x02, 0x03, 0x00, 0x00, 0x02, 0x06, 0x01, 0x00, 0x04, 0x0b, 0x08, 0x00, 0x09, 0x00, 0x00, 0x00
        /*0020*/ 	.byte	0x00, 0x00, 0x00, 0x00


//--------------------- .nv.info._Z15G3_count_kernelP4NodeiiiPiS1_ --------------------------
	.section	.nv.info._Z15G3_count_kernelP4NodeiiiPiS1_,"",@"SHT_CUDA_INFO"
	.sectionflags	@""
	.align	4


	//----- nvinfo : EIATTR_CUDA_API_VERSION
	.align		4
        /*0000*/ 	.byte	0x04, 0x37
        /*0002*/ 	.short	(.L_7 - .L_6)
.L_6:
        /*0004*/ 	.word	0x00000082


	//----- nvinfo : EIATTR_KPARAM_INFO
	.align		4
.L_7:
        /*0008*/ 	.byte	0x04, 0x17
        /*000a*/ 	.short	(.L_9 - .L_8)
.L_8:
        /*000c*/ 	.word	0x00000000
        /*0010*/ 	.short	0x0005
        /*0012*/ 	.short	0x0020
        /*0014*/ 	.byte	0x00, 0xf5, 0x21, 0x00


	//----- nvinfo : EIATTR_KPARAM_INFO
	.align		4
.L_9:
        /*0018*/ 	.byte	0x04, 0x17
        /*001a*/ 	.short	(.L_11 - .L_10)
.L_10:
        /*001c*/ 	.word	0x00000000
        /*0020*/ 	.short	0x0004
        /*0022*/ 	.short	0x0018
        /*0024*/ 	.byte	0x00, 0xf5, 0x21, 0x00


	//----- nvinfo : EIATTR_KPARAM_INFO
	.align		4
.L_11:
        /*0028*/ 	.byte	0x04, 0x17
        /*002a*/ 	.short	(.L_13 - .L_12)
.L_12:
        /*002c*/ 	.word	0x00000000
        /*0030*/ 	.short	0x0003
        /*0032*/ 	.short	0x0010
        /*0034*/ 	.byte	0x00, 0xf0, 0x11, 0x00


	//----- nvinfo : EIATTR_KPARAM_INFO
	.align		4
.L_13:
        /*0038*/ 	.byte	0x04, 0x17
        /*003a*/ 	.short	(.L_15 - .L_14)
.L_14:
        /*003c*/ 	.word	0x00000000
        /*0040*/ 	.short	0x0002
        /*0042*/ 	.short	0x000c
        /*0044*/ 	.byte	0x00, 0xf0, 0x11, 0x00


	//----- nvinfo : EIATTR_KPARAM_INFO
	.align		4
.L_15:
        /*0048*/ 	.byte	0x04, 0x17
        /*004a*/ 	.short	(.L_17 - .L_16)
.L_16:
        /*004c*/ 	.word	0x00000000
        /*0050*/ 	.short	0x0001
        /*0052*/ 	.short	0x0008
        /*0054*/ 	.byte	0x00, 0xf0, 0x11, 0x00


	//----- nvinfo : EIATTR_KPARAM_INFO
	.align		4
.L_17:
        /*0058*/ 	.byte	0x04, 0x17
        /*005a*/ 	.short	(.L_19 - .L_18)
.L_18:
        /*005c*/ 	.word	0x00000000
        /*0060*/ 	.short	0x0000
        /*0062*/ 	.short	0x0000
        /*0064*/ 	.byte	0x00, 0xf5, 0x21, 0x00


	//----- nvinfo : EIATTR_SPARSE_MMA_MASK
	.align		4
.L_19:
        /*0068*/ 	.byte	0x03, 0x50
        /*006a*/ 	.short	0x0000


	//----- nvinfo : EIATTR_MAXREG_COUNT
	.align		4
        /*006c*/ 	.byte	0x03, 0x1b
        /*006e*/ 	.short	0x00ff


	//----- nvinfo : EIATTR_MERCURY_ISA_VERSION
	.align		4
        /*0070*/ 	.byte	0x03, 0x5f
        /*0072*/ 	.short	0x0101


	//----- nvinfo : EIATTR_INT_WARP_WIDE_INSTR_OFFSETS
	.align		4
        /*0074*/ 	.byte	0x04, 0x31
        /*0076*/ 	.short	(.L_21 - .L_20)


	//   ....[0]....
.L_20:
        /*0078*/ 	.word	0x000012e0


	//----- nvinfo : EIATTR_VRC_CTA_INIT_COUNT
	.align		4
.L_21:
        /*007c*/ 	.byte	0x02, 0x4a
	.zero		1
	.zero		1


	//----- nvinfo : EIATTR_EXIT_INSTR_OFFSETS
	.align		4
        /*0080*/ 	.byte	0x04, 0x1c
        /*0082*/ 	.short	(.L_23 - .L_22)


	//   ....[0]....
.L_22:
        /*0084*/ 	.word	0x00000070


	//   ....[1]....
        /*0088*/ 	.word	0x000012a0


	//   ....[2]....
        /*008c*/ 	.word	0x00001330


	//----- nvinfo : EIATTR_CRS_STACK_SIZE
	.align		4
.L_23:
        /*0090*/ 	.byte	0x04, 0x1e
        /*0092*/ 	.short	(.L_25 - .L_24)
.L_24:
        /*0094*/ 	.word	0x00000000


	//----- nvinfo : EIATTR_CBANK_PARAM_SIZE
	.align		4
.L_25:
        /*0098*/ 	.byte	0x03, 0x19
        /*009a*/ 	.short	0x0028


	//----- nvinfo : EIATTR_PARAM_CBANK
	.align		4
        /*009c*/ 	.byte	0x04, 0x0a
        /*009e*/ 	.short	(.L_27 - .L_26)
	.align		4
.L_26:
        /*00a0*/ 	.word	index@(.nv.constant0._Z15G3_count_kernelP4NodeiiiPiS1_)
        /*00a4*/ 	.short	0x0380
        /*00a6*/ 	.short	0x0028


	//----- nvinfo : EIATTR_SW_WAR
	.align		4
.L_27:
        /*00a8*/ 	.byte	0x04, 0x36
        /*00aa*/ 	.short	(.L_29 - .L_28)
.L_28:
        /*00ac*/ 	.word	0x00000008
.L_29:


//--------------------- .nv.callgraph             --------------------------
	.section	.nv.callgraph,"",@"SHT_CUDA_CALLGRAPH"
	.align	4
	.sectionentsize	8
	.align		4
        /*0000*/ 	.word	0x00000000
	.align		4
        /*0004*/ 	.word	0xffffffff
	.align		4
        /*0008*/ 	.word	0x00000000
	.align		4
        /*000c*/ 	.word	0xfffffffe
	.align		4
        /*0010*/ 	.word	0x00000000
	.align		4
        /*0014*/ 	.word	0xfffffffd
	.align		4
        /*0018*/ 	.word	0x00000000
	.align		4
        /*001c*/ 	.word	0xfffffffc


//--------------------- .text._Z15G3_count_kernelP4NodeiiiPiS1_ --------------------------
	.section	.text._Z15G3_count_kernelP4NodeiiiPiS1_,"ax",@progbits
	.align	128
        .global         _Z15G3_count_kernelP4NodeiiiPiS1_
        .type           _Z15G3_count_kernelP4NodeiiiPiS1_,@function
        .size           _Z15G3_count_kernelP4NodeiiiPiS1_,(.L_x_33 - _Z15G3_count_kernelP4NodeiiiPiS1_)
        .other          _Z15G3_count_kernelP4NodeiiiPiS1_,@"STO_CUDA_ENTRY STV_DEFAULT"
_Z15G3_count_kernelP4NodeiiiPiS1_:
.text._Z15G3_count_kernelP4NodeiiiPiS1_:
[----:B------:R-:W-:Y:S01]  /*0000*/  LDC R1, c[0x0][0x37c] ;  /* 0x0000df00ff017b82 */ /* 0x000fe20000000800 */
[----:B------:R-:W0:Y:S07]  /*0010*/  S2R R3, SR_TID.X ;  /* 0x0000000000037919 */ /* 0x000e2e0000002100 */
[----:B------:R-:W0:Y:S01]  /*0020*/  S2UR UR4, SR_CTAID.X ;  /* 0x00000000000479c3 */ /* 0x000e220000002500 */
[----:B------:R-:W1:Y:S07]  /*0030*/  LDCU UR5, c[0x0][0x38c] ;  /* 0x00007180ff0577ac */ /* 0x000e6e0008000800 */
[----:B------:R-:W0:Y:S02]  /*0040*/  LDC R0, c[0x0][0x360] ;  /* 0x0000d800ff007b82 */ /* 0x000e240000000800 */
[----:B0-----:R-:W-:-:S05]  /*0050*/  IMAD R0, R0, UR4, R3 ;  /* 0x0000000400007c24 */ /* 0x001fca000f8e0203 */
[----:B-1----:R-:W-:-:S13]  /*0060*/  ISETP.GE.AND P0, PT, R0, UR5, PT ;  /* 0x0000000500007c0c */ /* 0x002fda000bf06270 */
[----:B------:R-:W-:Y:S05]  /*0070*/  @P0 EXIT ;  /* 0x000000000000094d */ /* 0x000fea0003800000 */
[----:B------:R-:W0:Y:S01]  /*0080*/  LDC.64 R8, c[0x0][0x3a0] ;  /* 0x0000e800ff087b82 */ /* 0x000e220000000a00 */
[----:B------:R-:W1:Y:S01]  /*0090*/  LDCU.64 UR4, c[0x0][0x358] ;  /* 0x00006b00ff0477ac */ /* 0x000e620008000a00 */
[----:B------:R-:W-:Y:S01]  /*00a0*/  IMAD R3, R0, 0x3, RZ ;  /* 0x0000000300037824 */ /* 0x000fe200078e02ff */
[----:B------:R-:W2:Y:S03]  /*00b0*/  LDCU.64 UR6, c[0x0][0x380] ;  /* 0x00007000ff0677ac */ /* 0x000ea60008000a00 */
[----:B0-----:R-:W-:-:S05]  /*00c0*/  IMAD.WIDE R8, R3, 0x4, R8 ;  /* 0x0000000403087825 */ /* 0x001fca00078e0208 */
[----:B-1----:R0:W5:Y:S04]  /*00d0*/  LDG.E R5, desc[UR4][R8.64] ;  /* 0x0000000408057981 */ /* 0x002168000c1e1900 */
[----:B------:R0:W5:Y:S04]  /*00e0*/  LDG.E R0, desc[UR4][R8.64+0x4] ;  /* 0x0000040408007981 */ /* 0x000168000c1e1900 */
[----:B------:R0:W5:Y:S01]  /*00f0*/  LDG.E R4, desc[UR4][R8.64+0x8] ;  /* 0x0000080408047981 */ /* 0x000162000c1e1900 */
[----:B------:R-:W1:Y:S01]  /*0100*/  LDCU.64 UR8, c[0x0][0x380] ;  /* 0x00007000ff0877ac */ /* 0x000e620008000a00 */
[----:B------:R-:W-:Y:S01]  /*0110*/  PLOP3.LUT P0, PT, PT, PT, PT, 0x8, 0x80 ;  /* 0x000000000080781c */ /* 0x000fe20003f0e170 */
[----:B------:R-:W-:Y:S01]  /*0120*/  IMAD.MOV.U32 R6, RZ, RZ, RZ ;  /* 0x000000ffff067224 */ /* 0x000fe200078e00ff */
[----:B--2---:R-:W-:-:S04]  /*0130*/  UISETP.NE.U32.AND UP0, UPT, UR6, URZ, UPT ;  /* 0x000000ff0600728c */ /* 0x004fc8000bf05070 */
[----:B------:R-:W-:Y:S01]  /*0140*/  UISETP.NE.AND.EX UP0, UPT, UR7, URZ, UPT, UP0 ;  /* 0x000000ff0700728c */ /* 0x000fe2000bf05300 */
[----:B-1----:R-:W-:Y:S02]  /*0150*/  IMAD.U32 R2, RZ, RZ, UR8 ;  /* 0x00000008ff027e24 */ /* 0x002fe4000f8e00ff */
[----:B------:R-:W-:-:S06]  /*0160*/  IMAD.U32 R3, RZ, RZ, UR9 ;  /* 0x00000009ff037e24 */ /* 0x000fcc000f8e00ff */
[----:B0-----:R-:W-:Y:S05]  /*0170*/  BRA.U !UP0, `(.L_x_0) ;  /* 0x0000000108807547 */ /* 0x001fea000b800000 */
[----:B------:R-:W2:Y:S01]  /*0180*/  LD.E R8, desc[UR4][R2.64] ;  /* 0x0000000402087980 */ /* 0x000ea2000c101900 */
[----:B------:R-:W-:Y:S01]  /*0190*/  IMAD.U32 R9, RZ, RZ, UR9 ;  /* 0x00000009ff097e24 */ /* 0x000fe2000f8e00ff */
[----:B------:R-:W-:Y:S01]  /*01a0*/  BSSY.RECONVERGENT B0, `(.L_x_0) ;  /* 0x000001d000007945 */ /* 0x000fe20003800200 */
[----:B--2--5:R-:W-:Y:S01]  /*01b0*/  ISETP.NE.AND P0, PT, R8, R5, PT ;  /* 0x000000050800720c */ /* 0x024fe20003f05270 */
[----:B------:R-:W-:-:S12]  /*01c0*/  IMAD.U32 R8, RZ, RZ, UR8 ;  /* 0x00000008ff087e24 */ /* 0x000fd8000f8e00ff */
[----:B------:R-:W-:Y:S05]  /*01d0*/  @!P0 BRA `(.L_x_1) ;  /* 0x0000000000208947 */ /* 0x000fea0003800000 */
.L_x_3:
[----:B------:R-:W2:Y:S01]  /*01e0*/  LD.E.64 R8, desc[UR4][R8.64+0x18] ;  /* 0x0000180408087980 */ /* 0x000ea2000c101b00 */
[----:B------:R-:W-:Y:S02]  /*01f0*/  PLOP3.LUT P0, PT, PT, PT, PT, 0x8, 0x80 ;  /* 0x000000000080781c */ /* 0x000fe40003f0e170 */
[----:B--2---:R-:W-:-:S04]  /*0200*/  ISETP.NE.U32.AND P1, PT, R8, RZ, PT ;  /* 0x000000ff0800720c */ /* 0x004fc80003f25070 */
[----:B------:R-:W-:-:S13]  /*0210*/  ISETP.NE.AND.EX P1, PT, R9, RZ, PT, P1 ;  /* 0x000000ff0900720c */ /* 0x000fda0003f25310 */
[----:B------:R-:W-:Y:S05]  /*0220*/  @!P1 BRA `(.L_x_2) ;  /* 0x0000000000509947 */ /* 0x000fea0003800000 */
[----:B------:R-:W2:Y:S02]  /*0230*/  LD.E R10, desc[UR4][R8.64] ;  /* 0x00000004080a7980 */ /* 0x000ea4000c101900 */
[----:B--2---:R-:W-:-:S13]  /*0240*/  ISETP.NE.AND P0, PT, R10, R5, PT ;  /* 0x000000050a00720c */ /* 0x004fda0003f05270 */
[----:B------:R-:W-:Y:S05]  /*0250*/  @P0 BRA `(.L_x_3) ;  /* 0xfffffffc00e00947 */ /* 0x000fea000383ffff */
.L_x_1:
[----:B------:R-:W2:Y:S01]  /*0260*/  LD.E R12, desc[UR4][R8.64+0x10] ;  /* 0x00001004080c7980 */ /* 0x000ea2000c101900 */
[----:B------:R-:W-:Y:S02]  /*0270*/  PLOP3.LUT P0, PT, PT, PT, PT, 0x8, 0x80 ;  /* 0x000000000080781c */ /* 0x000fe40003f0e170 */
[----:B--2---:R-:W-:-:S13]  /*0280*/  ISETP.GE.AND P1, PT, R12, 0x1, PT ;  /* 0x000000010c00780c */ /* 0x004fda0003f26270 */
[----:B------:R-:W-:Y:S05]  /*0290*/  @!P1 BRA `(.L_x_2) ;  /* 0x0000000000349947 */ /* 0x000fea0003800000 */
[----:B------:R0:W5:Y:S01]  /*02a0*/  LD.E.64 R10, desc[UR4][R8.64+0x8] ;  /* 0x00000804080a7980 */ /* 0x000162000c101b00 */
[----:B------:R-:W-:-:S07]  /*02b0*/  IMAD.MOV.U32 R7, RZ, RZ, RZ ;  /* 0x000000ffff077224 */ /* 0x000fce00078e00ff */
.L_x_4:
[----:B0----5:R-:W-:-:S06]  /*02c0*/  IMAD.WIDE.U32 R8, R7, 0x4, R10 ;  /* 0x0000000407087825 */ /* 0x021fcc00078e000a */
[----:B------:R-:W2:Y:S01]  /*02d0*/  LD.E R9, desc[UR4][R8.64] ;  /* 0x0000000408097980 */ /* 0x000ea2000c101900 */
[----:B------:R-:W-:Y:S01]  /*02e0*/  PLOP3.LUT P0, PT, PT, PT, PT, 0x80, 0x8 ;  /* 0x000000000008781c */ /* 0x000fe20003f0f070 */
[----:B------:R-:W-:Y:S01]  /*02f0*/  IMAD.MOV.U32 R6, RZ, RZ, 0x1 ;  /* 0x00000001ff067424 */ /* 0x000fe200078e00ff */
[----:B--2---:R-:W-:-:S13]  /*0300*/  ISETP.NE.AND P1, PT, R9, R0, PT ;  /* 0x000000000900720c */ /* 0x004fda0003f25270 */
[----:B------:R-:W-:Y:S05]  /*0310*/  @!P1 BRA `(.L_x_2) ;  /* 0x0000000000149947 */ /* 0x000fea0003800000 */
[----:B------:R-:W-:-:S05]  /*0320*/  VIADD R7, R7, 0x1 ;  /* 0x0000000107077836 */ /* 0x000fca0000000000 */
[----:B------:R-:W-:-:S13]  /*0330*/  ISETP.GE.AND P0, PT, R7, R12, PT ;  /* 0x0000000c0700720c */ /* 0x000fda0003f06270 */
[----:B------:R-:W-:Y:S05]  /*0340*/  @!P0 BRA `(.L_x_4) ;  /* 0xfffffffc00dc8947 */ /* 0x000fea000383ffff */
[----:B------:R-:W-:Y:S01]  /*0350*/  PLOP3.LUT P0, PT, PT, PT, PT, 0x8, 0x80 ;  /* 0x000000000080781c */ /* 0x000fe20003f0e170 */
[----:B------:R-:W-:-:S12]  /*0360*/  IMAD.MOV.U32 R6, RZ, RZ, RZ ;  /* 0x000000ffff067224 */ /* 0x000fd800078e00ff */
.L_x_2:
[----:B------:R-:W-:Y:S05]  /*0370*/  BSYNC.RECONVERGENT B0 ;  /* 0x0000000000007941 */ /* 0x000fea0003800200 */
.L_x_0:
[----:B------:R-:W0:Y:S01]  /*0380*/  LDCU.64 UR6, c[0x0][0x380] ;  /* 0x00007000ff0677ac */ /* 0x000e220008000a00 */
[----:B------:R-:W-:Y:S01]  /*0390*/  PLOP3.LUT P1, PT, PT, PT, PT, 0x8, 0x80 ;  /* 0x000000000080781c */ /* 0x000fe20003f2e170 */
[----:B------:R-:W-:Y:S01]  /*03a0*/  IMAD.MOV.U32 R7, RZ, RZ, RZ ;  /* 0x000000ffff077224 */ /* 0x000fe200078e00ff */
[----:B0-----:R-:W-:-:S04]  /*03b0*/  UISETP.NE.U32.AND UP0, UPT, UR6, URZ, UPT ;  /* 0x000000ff0600728c */ /* 0x001fc8000bf05070 */
[----:B------:R-:W-:-:S09]  /*03c0*/  UISETP.NE.AND.EX UP0, UPT, UR7, URZ, UPT, UP0 ;  /* 0x000000ff0700728c */ /* 0x000fd2000bf05300 */
[----:B------:R-:W-:Y:S05]  /*03d0*/  BRA.U !UP0, `(.L_x_5) ;  /* 0x0000000108847547 */ /* 0x000fea000b800000 */
[----:B------:R-:W2:Y:S01]  /*03e0*/  LD.E R8, desc[UR4][R2.64] ;  /* 0x0000000402087980 */ /* 0x000ea2000c101900 */
[----:B------:R-:W0:Y:S01]  /*03f0*/  LDCU.64 UR6, c[0x0][0x380] ;  /* 0x00007000ff0677ac */ /* 0x000e220008000a00 */
[----:B------:R-:W-:Y:S01]  /*0400*/  BSSY.RECONVERGENT B0, `(.L_x_5) ;  /* 0x000001e000007945 */ /* 0x000fe20003800200 */
[----:B0-----:R-:W-:Y:S01]  /*0410*/  IMAD.U32 R9, RZ, RZ, UR7 ;  /* 0x00000007ff097e24 */ /* 0x001fe2000f8e00ff */
[----:B--2--5:R-:W-:Y:S01]  /*0420*/  ISETP.NE.AND P1, PT, R8, R5, PT ;  /* 0x000000050800720c */ /* 0x024fe20003f25270 */
[----:B------:R-:W-:-:S12]  /*0430*/  IMAD.U32 R8, RZ, RZ, UR6 ;  /* 0x00000006ff087e24 */ /* 0x000fd8000f8e00ff */
[----:B------:R-:W-:Y:S05]  /*0440*/  @!P1 BRA `(.L_x_6) ;  /* 0x0000000000209947 */ /* 0x000fea0003800000 */
.L_x_8:
        /* <DEDUP_REMOVED lines=8> */
.L_x_6:
[----:B------:R-:W2:Y:S01]  /*04d0*/  LD.E R12, desc[UR4][R8.64+0x10] ;  /* 0x00001004080c7980 */ /* 0x000ea2000c101900 */
[----:B------:R-:W-:Y:S02]  /*04e0*/  PLOP3.LUT P1, PT, PT, PT, PT, 0x8, 0x80 ;  /* 0x000000000080781c */ /* 0x000fe40003f2e170 */
[----:B--2---:R-:W-:-:S13]  /*04f0*/  ISETP.GE.AND P2, PT, R12, 0x1, PT ;  /* 0x000000010c00780c */ /* 0x004fda0003f46270 */
[----:B------:R-:W-:Y:S05]  /*0500*/  @!P2 BRA `(.L_x_7) ;  /* 0x000000000034a947 */ /* 0x000fea0003800000 */
[----:B------:R0:W5:Y:S01]  /*0510*/  LD.E.64 R10, desc[UR4][R8.64+0x8] ;  /* 0x00000804080a7980 */ /* 0x000162000c101b00 */
[----:B------:R-:W-:-:S07]  /*0520*/  IMAD.MOV.U32 R13, RZ, RZ, RZ ;  /* 0x000000ffff0d7224 */ /* 0x000fce00078e00ff */
.L_x_9:
        /* <DEDUP_REMOVED lines=11> */
.L_x_7:
[----:B------:R-:W-:Y:S05]  /*05e0*/  BSYNC.RECONVERGENT B0 ;  /* 0x0000000000007941 */ /* 0x000fea0003800200 */
.L_x_5:
        /* <DEDUP_REMOVED lines=13> */
.L_x_13:
        /* <DEDUP_REMOVED lines=8> */
.L_x_11:
[----:B------:R-:W2:Y:S01]  /*0740*/  LD.E R8, desc[UR4][R10.64+0x10] ;  /* 0x000010040a087980 */ /* 0x000ea2000c101900 */
[----:B------:R-:W-:Y:S02]  /*0750*/  PLOP3.LUT P2, PT, PT, PT, PT, 0x8, 0x80 ;  /* 0x000000000080781c */ /* 0x000fe40003f4e170 */
[----:B--2---:R-:W-:-:S13]  /*0760*/  ISETP.GE.AND P3, PT, R8, 0x1, PT ;  /* 0x000000010800780c */ /* 0x004fda0003f66270 */
[----:B------:R-:W-:Y:S05]  /*0770*/  @!P3 BRA `(.L_x_12) ;  /* 0x000000000034b947 */ /* 0x000fea0003800000 */
[----:B------:R0:W5:Y:S01]  /*0780*/  LD.E.64 R12, desc[UR4][R10.64+0x8] ;  /* 0x000008040a0c7980 */ /* 0x000162000c101b00 */
[----:B------:R-:W-:-:S07]  /*0790*/  IMAD.MOV.U32 R15, RZ, RZ, RZ ;  /* 0x000000ffff0f7224 */ /* 0x000fce00078e00ff */
.L_x_14:
        /* <DEDUP_REMOVED lines=11> */
.L_x_12:
[----:B------:R-:W-:Y:S05]  /*0850*/  BSYNC.RECONVERGENT B0 ;  /* 0x0000000000007941 */ /* 0x000fea0003800200 */
.L_x_10:
        /* <DEDUP_REMOVED lines=9> */
[----:B------:R-:W1:Y:S01]  /*08f0*/  LDCU UR6, c[0x0][0x390] ;  /* 0x00007200ff0677ac */ /* 0x000e620008000800 */
[----:B0-----:R-:W-:Y:S01]  /*0900*/  IMAD.U32 R11, RZ, RZ, UR9 ;  /* 0x00000009ff0b7e24 */ /* 0x001fe2000f8e00ff */
[----:B--2--5:R-:W-:Y:S01]  /*0910*/  ISETP.NE.AND P3, PT, R10, R5, PT ;  /* 0x000000050a00720c */ /* 0x024fe20003f65270 */
[----:B------:R-:W-:-:S12]  /*0920*/  IMAD.U32 R10, RZ, RZ, UR8 ;  /* 0x00000008ff0a7e24 */ /* 0x000fd8000f8e00ff */
[----:B-1----:R-:W-:Y:S05]  /*0930*/  @!P3 BRA `(.L_x_16) ;  /* 0x000000000020b947 */ /* 0x002fea0003800000 */
.L_x_18:
        /* <DEDUP_REMOVED lines=8> */
.L_x_16:
[----:B------:R-:W2:Y:S01]  /*09c0*/  LD.E R14, desc[UR4][R10.64+0x10] ;  /* 0x000010040a0e7980 */ /* 0x000ea2000c101900 */
[----:B------:R-:W-:Y:S02]  /*09d0*/  PLOP3.LUT P3, PT, PT, PT, PT, 0x8, 0x80 ;  /* 0x000000000080781c */ /* 0x000fe40003f6e170 */
[----:B--2---:R-:W-:-:S13]  /*09e0*/  ISETP.GE.AND P4, PT, R14, 0x1, PT ;  /* 0x000000010e00780c */ /* 0x004fda0003f86270 */
[----:B------:R-:W-:Y:S05]  /*09f0*/  @!P4 BRA `(.L_x_17) ;  /* 0x000000000034c947 */ /* 0x000fea0003800000 */
[----:B------:R0:W5:Y:S01]  /*0a00*/  LD.E.64 R12, desc[UR4][R10.64+0x8] ;  /* 0x000008040a0c7980 */ /* 0x000162000c101b00 */
[----:B------:R-:W-:-:S07]  /*0a10*/  IMAD.MOV.U32 R5, RZ, RZ, RZ ;  /* 0x000000ffff057224 */ /* 0x000fce00078e00ff */
.L_x_19:
[----:B0----5:R-:W-:-:S06]  /*0a20*/  IMAD.WIDE.U32 R10, R5, 0x4, R12 ;  /* 0x00000004050a7825 */ /* 0x021fcc00078e000c */
[----:B------:R-:W2:Y:S01]  /*0a30*/  LD.E R10, desc[UR4][R10.64] ;  /* 0x000000040a0a7980 */ /* 0x000ea2000c101900 */
[----:B------:R-:W-:Y:S01]  /*0a40*/  PLOP3.LUT P3, PT, PT, PT, PT, 0x80, 0x8 ;  /* 0x000000000008781c */ /* 0x000fe20003f6f070 */
[----:B------:R-:W-:Y:S01]  /*0a50*/  IMAD.MOV.U32 R8, RZ, RZ, 0x1 ;  /* 0x00000001ff087424 */ /* 0x000fe200078e00ff */
[----:B--2---:R-:W-:-:S13]  /*0a60*/  ISETP.NE.AND P4, PT, R10, UR6, PT ;  /* 0x000000060a007c0c */ /* 0x004fda000bf85270 */
[----:B------:R-:W-:Y:S05]  /*0a70*/  @!P4 BRA `(.L_x_17) ;  /* 0x000000000014c947 */ /* 0x000fea0003800000 */
[----:B------:R-:W-:-:S05]  /*0a80*/  VIADD R5, R5, 0x1 ;  /* 0x0000000105057836 */ /* 0x000fca0000000000 */
[----:B------:R-:W-:-:S13]  /*0a90*/  ISETP.GE.AND P3, PT, R5, R14, PT ;  /* 0x0000000e0500720c */ /* 0x000fda0003f66270 */
[----:B------:R-:W-:Y:S05]  /*0aa0*/  @!P3 BRA `(.L_x_19) ;  /* 0xfffffffc00dcb947 */ /* 0x000fea000383ffff */
[----:B------:R-:W-:Y:S01]  /*0ab0*/  PLOP3.LUT P3, PT, PT, PT, PT, 0x8, 0x80 ;  /* 0x000000000080781c */ /* 0x000fe20003f6e170 */
[----:B------:R-:W-:-:S12]  /*0ac0*/  IMAD.MOV.U32 R8, RZ, RZ, RZ ;  /* 0x000000ffff087224 */ /* 0x000fd800078e00ff */
.L_x_17:
[----:B------:R-:W-:Y:S05]  /*0ad0*/  BSYNC.RECONVERGENT B0 ;  /* 0x0000000000007941 */ /* 0x000fea0003800200 */
.L_x_15:
[----:B------:R-:W0:Y:S01]  /*0ae0*/  LDCU.64 UR6, c[0x0][0x380] ;  /* 0x00007000ff0677ac */ /* 0x000e220008000a00 */
[----:B------:R-:W-:Y:S01]  /*0af0*/  PLOP3.LUT P4, PT, PT, PT, PT, 0x8, 0x80 ;  /* 0x000000000080781c */ /* 0x000fe20003f8e170 */
[----:B------:R-:W-:Y:S01]  /*0b00*/  IMAD.MOV.U32 R10, RZ, RZ, RZ ;  /* 0x000000ffff0a7224 */ /* 0x000fe200078e00ff */
[----:B0-----:R-:W-:-:S04]  /*0b10*/  UISETP.NE.U32.AND UP0, UPT, UR6, URZ, UPT ;  /* 0x000000ff0600728c */ /* 0x001fc8000bf05070 */
[----:B------:R-:W-:-:S09]  /*0b20*/  UISETP.NE.AND.EX UP0, UPT, UR7, URZ, UPT, UP0 ;  /* 0x000000ff0700728c */ /* 0x000fd2000bf05300 */
[----:B------:R-:W-:Y:S05]  /*0b30*/  BRA.U !UP0, `(.L_x_20) ;  /* 0x0000000108887547 */ /* 0x000fea000b800000 */
[----:B-----5:R-:W2:Y:S01]  /*0b40*/  LD.E R5, desc[UR4][R2.64] ;  /* 0x0000000402057980 */ /* 0x020ea2000c101900 */
[----:B------:R-:W0:Y:S01]  /*0b50*/  LDCU.64 UR6, c[0x0][0x380] ;  /* 0x00007000ff0677ac */ /* 0x000e220008000a00 */
[----:B------:R-:W-:Y:S01]  /*0b60*/  BSSY.RECONVERGENT B0, `(.L_x_20) ;  /* 0x000001f000007945 */ /* 0x000fe20003800200 */
[----:B------:R-:W1:Y:S01]  /*0b70*/  LDCU UR8, c[0x0][0x390] ;  /* 0x00007200ff0877ac */ /* 0x000e620008000800 */
[----:B0-----:R-:W-:Y:S02]  /*0b80*/  IMAD.U32 R12, RZ, RZ, UR6 ;  /* 0x00000006ff0c7e24 */ /* 0x001fe4000f8e00ff */
[----:B------:R-:W-:Y:S01]  /*0b90*/  IMAD.U32 R13, RZ, RZ, UR7 ;  /* 0x00000007ff0d7e24 */ /* 0x000fe2000f8e00ff */
[----:B--2---:R-:W-:-:S13]  /*0ba0*/  ISETP.NE.AND P4, PT, R5, R0, PT ;  /* 0x000000000500720c */ /* 0x004fda0003f85270 */
[----:B-1----:R-:W-:Y:S05]  /*0bb0*/  @!P4 BRA `(.L_x_21) ;  /* 0x000000000020c947 */ /* 0x002fea0003800000 */
.L_x_23:
        /* <DEDUP_REMOVED lines=8> */
.L_x_21:
[----:B------:R-:W2:Y:S01]  /*0c40*/  LD.E R0, desc[UR4][R12.64+0x10] ;  /* 0x000010040c007980 */ /* 0x000ea2000c101900 */
[----:B------:R-:W-:Y:S02]  /*0c50*/  PLOP3.LUT P4, PT, PT, PT, PT, 0x8, 0x80 ;  /* 0x000000000080781c */ /* 0x000fe40003f8e170 */
[----:B--2---:R-:W-:-:S13]  /*0c60*/  ISETP.GE.AND P5, PT, R0, 0x1, PT ;  /* 0x000000010000780c */ /* 0x004fda0003fa6270 */
[----:B------:R-:W-:Y:S05]  /*0c70*/  @!P5 BRA `(.L_x_22) ;  /* 0x000000000034d947 */ /* 0x000fea0003800000 */
[----:B------:R0:W5:Y:S01]  /*0c80*/  LD.E.64 R14, desc[UR4][R12.64+0x8] ;  /* 0x000008040c0e7980 */ /* 0x000162000c101b00 */
[----:B------:R-:W-:-:S07]  /*0c90*/  IMAD.MOV.U32 R5, RZ, RZ, RZ ;  /* 0x000000ffff057224 */ /* 0x000fce00078e00ff */
.L_x_24:
        /* <DEDUP_REMOVED lines=11> */
.L_x_22:
[----:B------:R-:W-:Y:S05]  /*0d50*/  BSYNC.RECONVERGENT B0 ;  /* 0x0000000000007941 */ /* 0x000fea0003800200 */
.L_x_20:
[----:B------:R-:W0:Y:S01]  /*0d60*/  LDCU.64 UR6, c[0x0][0x380] ;  /* 0x00007000ff0677ac */ /* 0x000e220008000a00 */
[----:B------:R-:W-:Y:S01]  /*0d70*/  PLOP3.LUT P5, PT, PT, PT, PT, 0x8, 0x80 ;  /* 0x000000000080781c */ /* 0x000fe20003fae170 */
[----:B------:R-:W-:Y:S01]  /*0d80*/  IMAD.MOV.U32 R11, RZ, RZ, RZ ;  /* 0x000000ffff0b7224 */ /* 0x000fe200078e00ff */
[----:B0-----:R-:W-:-:S04]  /*0d90*/  UISETP.NE.U32.AND UP0, UPT, UR6, URZ, UPT ;  /* 0x000000ff0600728c */ /* 0x001fc8000bf05070 */
[----:B------:R-:W-:-:S09]  /*0da0*/  UISETP.NE.AND.EX UP0, UPT, UR7, URZ, UPT, UP0 ;  /* 0x000000ff0700728c */ /* 0x000fd2000bf05300 */
[----:B------:R-:W-:Y:S05]  /*0db0*/  BRA.U !UP0, `(.L_x_25) ;  /* 0x00000001087c7547 */ /* 0x000fea000b800000 */
[----:B-----5:R-:W2:Y:S01]  /*0dc0*/  LD.E R5, desc[UR4][R2.64] ;  /* 0x0000000402057980 */ /* 0x020ea2000c101900 */
[----:B------:R-:W0:Y:S01]  /*0dd0*/  LDCU UR6, c[0x0][0x390] ;  /* 0x00007200ff0677ac */ /* 0x000e220008000800 */
[----:B------:R-:W-:Y:S01]  /*0de0*/  BSSY.RECONVERGENT B0, `(.L_x_25) ;  /* 0x000001c000007945 */ /* 0x000fe20003800200 */
[----:B--2---:R-:W-:-:S13]  /*0df0*/  ISETP.NE.AND P5, PT, R5, R4, PT ;  /* 0x000000040500720c */ /* 0x004fda0003fa5270 */
[----:B0-----:R-:W-:Y:S05]  /*0e00*/  @!P5 BRA `(.L_x_26) ;  /* 0x000000000020d947 */ /* 0x001fea0003800000 */
.L_x_28:
        /* <DEDUP_REMOVED lines=8> */
.L_x_26:
[----:B------:R-:W2:Y:S01]  /*0e90*/  LD.E R0, desc[UR4][R2.64+0x10] ;  /* 0x0000100402007980 */ /* 0x000ea2000c101900 */
[----:B------:R-:W-:Y:S02]  /*0ea0*/  PLOP3.LUT P5, PT, PT, PT, PT, 0x8, 0x80 ;  /* 0x000000000080781c */ /* 0x000fe40003fae170 */
[----:B--2---:R-:W-:-:S13]  /*0eb0*/  ISETP.GE.AND P6, PT, R0, 0x1, PT ;  /* 0x000000010000780c */ /* 0x004fda0003fc6270 */
[----:B------:R-:W-:Y:S05]  /*0ec0*/  @!P6 BRA `(.L_x_27) ;  /* 0x000000000034e947 */ /* 0x000fea0003800000 */
[----:B------:R0:W5:Y:S01]  /*0ed0*/  LD.E.64 R4, desc[UR4][R2.64+0x8] ;  /* 0x0000080402047980 */ /* 0x000162000c101b00 */
[----:B------:R-:W-:-:S07]  /*0ee0*/  IMAD.MOV.U32 R13, RZ, RZ, RZ ;  /* 0x000000ffff0d7224 */ /* 0x000fce00078e00ff */
.L_x_29:
        /* <DEDUP_REMOVED lines=11> */
.L_x_27:
[----:B------:R-:W-:Y:S05]  /*0fa0*/  BSYNC.RECONVERGENT B0 ;  /* 0x0000000000007941 */ /* 0x000fea0003800200 */
.L_x_25:
[-CC-:B------:R-:W-:Y:S01]  /*0fb0*/  LOP3.LUT P6, RZ, R10, R8.reuse, R7.reuse, 0xfe, !PT ;  /* 0x000000080aff7212 */ /* 0x180fe200078cfe07 */
[----:B------:R-:W-:Y:S01]  /*0fc0*/  BSSY.RECONVERGENT B0, `(.L_x_30) ;  /* 0x000002f000007945 */ /* 0x000fe20003800200 */
[----:B-----5:R-:W-:Y:S02]  /*0fd0*/  P2R R0, PR, RZ, 0x2 ;  /* 0x00000002ff007803 */ /* 0x020fe40000000000 */
[----:B------:R-:W-:Y:S02]  /*0fe0*/  PLOP3.LUT P1, PT, P0, P2, P6, 0x40, 0x0 ;  /* 0x000000000000781c */ /* 0x000fe40000724860 */
[----:B------:R-:W-:-:S04]  /*0ff0*/  LOP3.LUT P6, RZ, R9, R8, R7, 0xfe, !PT ;  /* 0x0000000809ff7212 */ /* 0x000fc800078cfe07 */
[----:B------:R-:W-:-:S04]  /*1000*/  PLOP3.LUT P6, PT, P0, P6, P4, 0x20, 0x0 ;  /* 0x000000000000781c */ /* 0x000fc800007cc440 */
[----:B------:R-:W-:Y:S02]  /*1010*/  PLOP3.LUT P6, PT, P6, P5, P1, 0xc8, 0x0 ;  /* 0x000000000000781c */ /* 0x000fe400037cb910 */
[----:B------:R-:W-:-:S11]  /*1020*/  ISETP.NE.AND P1, PT, R0, RZ, PT ;  /* 0x000000ff0000720c */ /* 0x000fd60003f25270 */
[----:B------:R-:W-:Y:S05]  /*1030*/  @P6 BRA `(.L_x_31) ;  /* 0x00000000009c6947 */ /* 0x000fea0003800000 */
[-CC-:B------:R-:W-:Y:S02]  /*1040*/  LOP3.LUT P6, RZ, R11, R8.reuse, R6.reuse, 0xfe, !PT ;  /* 0x000000080bff7212 */ /* 0x180fe400078cfe06 */
[----:B------:R-:W-:Y:S02]  /*1050*/  P2R R0, PR, RZ, 0x1 ;  /* 0x00000001ff007803 */ /* 0x000fe40000000000 */
        /* <DEDUP_REMOVED lines=14> */
[----:B------:R-:W-:-:S04]  /*1140*/  LOP3.LUT R0, R10, R9, RZ, 0xfc, !PT ;  /* 0x000000090a007212 */ /* 0x000fc800078efcff */
[----:B------:R-:W-:-:S04]  /*1150*/  LOP3.LUT P6, RZ, R0, R8, RZ, 0xfc, !PT ;  /* 0x0000000800ff7212 */ /* 0x000fc800078cfcff */
[----:B------:R-:W-:-:S04]  /*1160*/  PLOP3.LUT P6, PT, P0, P1, P6, 0x40, 0x0 ;  /* 0x000000000000781c */ /* 0x000fc800007c2860 */
[----:B------:R-:W-:-:S13]  /*1170*/  PLOP3.LUT P6, PT, P6, P5, PT, 0x80, 0x8 ;  /* 0x000000000008781c */ /* 0x000fda00037cb070 */
[----:B------:R-:W-:Y:S05]  /*1180*/  @P6 BRA `(.L_x_31) ;  /* 0x0000000000486947 */ /* 0x000fea0003800000 */
[----:B------:R-:W-:-:S04]  /*1190*/  LOP3.LUT P6, RZ, R0, R7, RZ, 0xfc, !PT ;  /* 0x0000000700ff7212 */ /* 0x000fc800078cfcff */
[----:B------:R-:W-:-:S04]  /*11a0*/  PLOP3.LUT P6, PT, P0, P3, P6, 0x40, 0x0 ;  /* 0x000000000000781c */ /* 0x000fc800007c6860 */
[----:B------:R-:W-:Y:S02]  /*11b0*/  PLOP3.LUT P5, PT, P6, P5, PT, 0x80, 0x8 ;  /* 0x000000000008781c */ /* 0x000fe400037ab070 */
[----:B------:R-:W-:-:S04]  /*11c0*/  LOP3.LUT P6, RZ, R11, R10, R6, 0xfe, !PT ;  /* 0x0000000a0bff7212 */ /* 0x000fc800078cfe06 */
[----:B------:R-:W-:-:S04]  /*11d0*/  PLOP3.LUT P6, PT, P2, P1, P6, 0x40, 0x0 ;  /* 0x000000000000781c */ /* 0x000fc800017c2860 */
[----:B------:R-:W-:-:S13]  /*11e0*/  PLOP3.LUT P5, PT, P5, P3, P6, 0xf8, 0x0 ;  /* 0x000000000000781c */ /* 0x000fda0002fa7f60 */
[----:B------:R-:W-:Y:S05]  /*11f0*/  @P5 BRA `(.L_x_31) ;  /* 0x00000000002c5947 */ /* 0x000fea0003800000 */
[C---:B------:R-:W-:Y:S02]  /*1200*/  LOP3.LUT P6, RZ, R11.reuse, R9, R6, 0xfe, !PT ;  /* 0x000000090bff7212 */ /* 0x040fe400078cfe06 */
[----:B------:R-:W-:Y:S02]  /*1210*/  LOP3.LUT P5, RZ, R11, R8, R9, 0xfe, !PT ;  /* 0x000000080bff7212 */ /* 0x000fe400078afe09 */
[----:B------:R-:W-:Y:S02]  /*1220*/  PLOP3.LUT P6, PT, P4, P3, P6, 0x40, 0x0 ;  /* 0x000000000000781c */ /* 0x000fe400027c6860 */
[----:B------:R-:W-:Y:S02]  /*1230*/  PLOP3.LUT P5, PT, P1, P0, P5, 0x40, 0x0 ;  /* 0x000000000000781c */ /* 0x000fe40000fa0850 */
[----:B------:R-:W-:-:S04]  /*1240*/  PLOP3.LUT P6, PT, P1, P6, PT, 0x80, 0x8 ;  /* 0x000000000008781c */ /* 0x000fc80000fcd070 */
[----:B------:R-:W-:-:S13]  /*1250*/  PLOP3.LUT P5, PT, P6, P4, P5, 0xf8, 0x0 ;  /* 0x000000000000781c */ /* 0x000fda00037a9f50 */
[----:B------:R-:W-:Y:S05]  /*1260*/  @P5 BRA `(.L_x_31) ;  /* 0x0000000000105947 */ /* 0x000fea0003800000 */
[----:B------:R-:W-:-:S04]  /*1270*/  LOP3.LUT P1, RZ, R11, R10, R7, 0xfe, !PT ;  /* 0x0000000a0bff7212 */ /* 0x000fc8000782fe07 */
[----:B------:R-:W-:-:S04]  /*1280*/  PLOP3.LUT P0, PT, P2, P0, P1, 0x40, 0x0 ;  /* 0x000000000000781c */ /* 0x000fc80001700810 */
[----:B------:R-:W-:-:S13]  /*1290*/  PLOP3.LUT P0, PT, P3, P0, PT, 0x80, 0x8 ;  /* 0x000000000008781c */ /* 0x000fda0001f01070 */
[----:B------:R-:W-:Y:S05]  /*12a0*/  @!P0 EXIT ;  /* 0x000000000000894d */ /* 0x000fea0003800000 */
.L_x_31:
[----:B------:R-:W-:Y:S05]  /*12b0*/  BSYNC.RECONVERGENT B0 ;  /* 0x0000000000007941 */ /* 0x000fea0003800200 */
.L_x_30:
[----:B------:R-:W0:Y:S01]  /*12c0*/  S2R R0, SR_LANEID ;  /* 0x0000000000007919 */ /* 0x000e220000000000 */
[----:B------:R-:W1:Y:S01]  /*12d0*/  LDC.64 R2, c[0x0][0x398] ;  /* 0x0000e600ff027b82 */ /* 0x000e620000000a00 */
[----:B------:R-:W-:Y:S02]  /*12e0*/  VOTEU.ANY UR6, UPT, PT ;  /* 0x0000000000067886 */ /* 0x000fe400038e0100 */
[----:B------:R-:W-:Y:S02]  /*12f0*/  UFLO.U32 UR7, UR6 ;  /* 0x00000006000772bd */ /* 0x000fe400080e0000 */
[----:B------:R-:W1:Y:S04]  /*1300*/  POPC R5, UR6 ;  /* 0x0000000600057d09 */ /* 0x000e680008000000 */
[----:B0-----:R-:W-:-:S13]  /*1310*/  ISETP.EQ.U32.AND P0, PT, R0, UR7, PT ;  /* 0x0000000700007c0c */ /* 0x001fda000bf02070 */
[----:B-1----:R-:W-:Y:S01]  /*1320*/  @P0 REDG.E.ADD.STRONG.GPU desc[UR4][R2.64], R5 ;  /* 0x000000050200098e */ /* 0x002fe2000c12e104 */
[----:B------:R-:W-:Y:S05]  /*1330*/  EXIT ;  /* 0x000000000000794d */ /* 0x000fea0003800000 */
.L_x_32:
[----:B------:R-:W-:-:S00]  /*1340*/  BRA `(.L_x_32) ;  /* 0xfffffffc00fc7947 */ /* 0x000fc0000383ffff */
[----:B------:R-:W-:-:S00]  /*1350*/  NOP ;  /* 0x0000000000007918 */ /* 0x000fc00000000000 */
        /* <DEDUP_REMOVED lines=10> */
.L_x_33:


//--------------------- .nv.shared.reserved.0     --------------------------
	.section	.nv.shared.reserved.0,"aw",@nobits
	.weak		__nv_reservedSMEM_offset_0_alias
	.size		__nv_reservedSMEM_offset_0_alias, 0, 64
	.other		__nv_reservedSMEM_offset_0_alias,@"STO_CUDA_RESERVED_SHARED STV_DEFAULT"
__nv_reservedSMEM_offset_0_alias:
	.zero		0
	.zero		64


//--------------------- .nv.constant0._Z15G3_count_kernelP4NodeiiiPiS1_ --------------------------
	.section	.nv.constant0._Z15G3_count_kernelP4NodeiiiPiS1_,"a",@progbits
	.sectionflags	@""
	.align	4
.nv.constant0._Z15G3_count_kernelP4NodeiiiPiS1_:
	.zero		936


//--------------------- SYMBOLS --------------------------

	.type		.nv.reservedSmem.offset0,@object
	.size		.nv.reservedSmem.offset0,0x4
